//
// Generated by NVIDIA NVVM Compiler
//
// Compiler Build ID: CL-36424714
// Cuda compilation tools, release 13.0, V13.0.88
// Based on NVVM 20.0.0
//

.version 9.0
.target sm_100
.address_size 64

	// .globl	_Z18MaxReductionKernelPiiS_
// _ZZ18MaxReductionKernelPiiS_E4smem has been demoted

.visible .entry _Z18MaxReductionKernelPiiS_(
	.param .u64 .ptr .align 1 _Z18MaxReductionKernelPiiS__param_0,
	.param .u32 _Z18MaxReductionKernelPiiS__param_1,
	.param .u64 .ptr .align 1 _Z18MaxReductionKernelPiiS__param_2
)
{
	.reg .pred 	%p<26>;
	.reg .b32 	%r<56>;
	.reg .b64 	%rd<13>;
	// demoted variable
	.shared .align 4 .b8 _ZZ18MaxReductionKernelPiiS_E4smem[1024];
	ld.param.u64 	%rd2, [_Z18MaxReductionKernelPiiS__param_0];
	ld.param.u32 	%r4, [_Z18MaxReductionKernelPiiS__param_1];
	ld.param.u64 	%rd1, [_Z18MaxReductionKernelPiiS__param_2];
	cvta.to.global.u64 	%rd3, %rd2;
	mov.u32 	%r5, %ntid.x;
	mov.u32 	%r6, %ctaid.x;
	mul.lo.s32 	%r7, %r6, %r5;
	shl.b32 	%r8, %r7, 2;
	mov.u32 	%r9, %tid.x;
	add.s32 	%r10, %r8, %r9;
	mul.wide.u32 	%rd4, %r10, 4;
	add.s64 	%rd5, %rd3, %rd4;
	ld.global.u32 	%r11, [%rd5];
	add.s32 	%r12, %r10, 256;
	mul.wide.u32 	%rd6, %r12, 4;
	add.s64 	%rd7, %rd3, %rd6;
	ld.global.u32 	%r13, [%rd7];
	max.s32 	%r14, %r11, %r13;
	add.s32 	%r15, %r10, 512;
	mul.wide.u32 	%rd8, %r15, 4;
	add.s64 	%rd9, %rd3, %rd8;
	ld.global.u32 	%r16, [%rd9];
	max.s32 	%r17, %r14, %r16;
	add.s32 	%r18, %r10, 768;
	mul.wide.u32 	%rd10, %r18, 4;
	add.s64 	%rd11, %rd3, %rd10;
	ld.global.u32 	%r19, [%rd11];
	max.s32 	%r20, %r17, %r19;
	shl.b32 	%r21, %r9, 2;
	mov.u32 	%r22, _ZZ18MaxReductionKernelPiiS_E4smem;
	add.s32 	%r2, %r22, %r21;
	st.shared.u32 	[%r2], %r20;
	bar.sync 	0;
	setp.gt.u32 	%p1, %r9, 127;
	add.s32 	%r23, %r9, 128;
	setp.ge.u32 	%p2, %r23, %r4;
	or.pred  	%p3, %p1, %p2;
	@%p3 bra 	$L__BB0_2;
	ld.shared.u32 	%r24, [%r2];
	ld.shared.u32 	%r25, [%r2+512];
	max.s32 	%r26, %r24, %r25;
	st.shared.u32 	[%r2], %r26;
$L__BB0_2:
	bar.sync 	0;
	setp.gt.u32 	%p4, %r9, 63;
	add.s32 	%r27, %r9, 64;
	setp.ge.u32 	%p5, %r27, %r4;
	or.pred  	%p6, %p4, %p5;
	@%p6 bra 	$L__BB0_4;
	ld.shared.u32 	%r28, [%r2];
	ld.shared.u32 	%r29, [%r2+256];
	max.s32 	%r30, %r28, %r29;
	st.shared.u32 	[%r2], %r30;
$L__BB0_4:
	bar.sync 	0;
	setp.gt.u32 	%p7, %r9, 31;
	add.s32 	%r31, %r9, 32;
	setp.ge.u32 	%p8, %r31, %r4;
	or.pred  	%p9, %p7, %p8;
	@%p9 bra 	$L__BB0_6;
	ld.shared.u32 	%r32, [%r2];
	ld.shared.u32 	%r33, [%r2+128];
	max.s32 	%r34, %r32, %r33;
	st.shared.u32 	[%r2], %r34;
$L__BB0_6:
	bar.sync 	0;
	setp.gt.u32 	%p10, %r9, 15;
	add.s32 	%r35, %r9, 16;
	setp.ge.u32 	%p11, %r35, %r4;
	or.pred  	%p12, %p10, %p11;
	@%p12 bra 	$L__BB0_8;
	ld.shared.u32 	%r36, [%r2];
	ld.shared.u32 	%r37, [%r2+64];
	max.s32 	%r38, %r36, %r37;
	st.shared.u32 	[%r2], %r38;
$L__BB0_8:
	bar.sync 	0;
	setp.gt.u32 	%p13, %r9, 7;
	add.s32 	%r39, %r9, 8;
	setp.ge.u32 	%p14, %r39, %r4;
	or.pred  	%p15, %p13, %p14;
	@%p15 bra 	$L__BB0_10;
	ld.shared.u32 	%r40, [%r2];
	ld.shared.u32 	%r41, [%r2+32];
	max.s32 	%r42, %r40, %r41;
	st.shared.u32 	[%r2], %r42;
$L__BB0_10:
	bar.sync 	0;
	setp.gt.u32 	%p16, %r9, 3;
	add.s32 	%r43, %r9, 4;
	setp.ge.u32 	%p17, %r43, %r4;
	or.pred  	%p18, %p16, %p17;
	@%p18 bra 	$L__BB0_12;
	ld.shared.u32 	%r44, [%r2];
	ld.shared.u32 	%r45, [%r2+16];
	max.s32 	%r46, %r44, %r45;
	st.shared.u32 	[%r2], %r46;
$L__BB0_12:
	bar.sync 	0;
	setp.gt.u32 	%p19, %r9, 1;
	add.s32 	%r47, %r9, 2;
	setp.ge.u32 	%p20, %r47, %r4;
	or.pred  	%p21, %p19, %p20;
	@%p21 bra 	$L__BB0_14;
	ld.shared.u32 	%r48, [%r2];
	ld.shared.u32 	%r49, [%r2+8];
	max.s32 	%r50, %r48, %r49;
	st.shared.u32 	[%r2], %r50;
$L__BB0_14:
	bar.sync 	0;
	setp.ne.s32 	%p22, %r9, 0;
	setp.lt.u32 	%p23, %r4, 2;
	or.pred  	%p24, %p22, %p23;
	@%p24 bra 	$L__BB0_16;
	ld.shared.u32 	%r51, [%r2];
	ld.shared.u32 	%r52, [%r2+4];
	max.s32 	%r53, %r51, %r52;
	st.shared.u32 	[%r2], %r53;
$L__BB0_16:
	setp.ne.s32 	%p25, %r9, 0;
	@%p25 bra 	$L__BB0_18;
	ld.shared.u32 	%r54, [_ZZ18MaxReductionKernelPiiS_E4smem];
	cvta.to.global.u64 	%rd12, %rd1;
	atom.global.max.s32 	%r55, [%rd12], %r54;
$L__BB0_18:
	ret;

}


// ===== COMPILED SASS (sm_100) =====

	.target	sm_100

	.elftype	@"ET_EXEC"


//--------------------- .note.nv.tkinfo           --------------------------
	.section	.note.nv.tkinfo,"",@"SHT_NOTE"
	.sectionflags	@"SHF_NOTE_NV_TKINFO"
	.tkinfo
        /*0018*/ 	.word	0x00000002
        /*0030*/ 	.string	""
        /*0030*/ 	.string	"ptxas"
        /*0030*/ 	.string	"Cuda compilation tools, release 13.0, V13.0.88"
        /*0030*/ 	.string	"Build cuda_13.0.r13.0/compiler.36424714_0"
        /*0030*/ 	.string	"-arch sm_100 -m 64 "



//--------------------- .note.nv.cuinfo           --------------------------
	.section	.note.nv.cuinfo,"",@"SHT_NOTE"
	.sectionflags	@"SHF_NOTE_NV_CUINFO"
        /*0018*/ 	.short	0x0002
        /*001a*/ 	.short	0x0064
        /*001c*/ 	.short	0x0082
	.zero		2


//--------------------- .nv.info                  --------------------------
	.section	.nv.info,"",@"SHT_CUDA_INFO"
	.align	4


	//----- nvinfo : EIATTR_REGCOUNT
	.align		4
        /*0000*/ 	.byte	0x04, 0x2f
        /*0002*/ 	.short	(.L_1 - .L_0)
	.align		4
.L_0:
        /*0004*/ 	.word	index@(_Z18MaxReductionKernelPiiS_)
        /*0008*/ 	.word	0x0000000e


	//----- nvinfo : EIATTR_FRAME_SIZE
	.align		4
.L_1:
        /*000c*/ 	.byte	0x04, 0x11
        /*000e*/ 	.short	(.L_3 - .L_2)
	.align		4
.L_2:
        /*0010*/ 	.word	index@(_Z18MaxReductionKernelPiiS_)
        /*0014*/ 	.word	0x00000000


	//----- nvinfo : EIATTR_MIN_STACK_SIZE
	.align		4
.L_3:
        /*0018*/ 	.byte	0x04, 0x12
        /*001a*/ 	.short	(.L_5 - .L_4)
	.align		4
.L_4:
        /*001c*/ 	.word	index@(_Z18MaxReductionKernelPiiS_)
        /*0020*/ 	.word	0x00000000
.L_5:


//--------------------- .nv.compat                --------------------------
	.section	.nv.compat,"",@"SHT_CUDA_COMPAT_INFO"
	.align	4
        /*0000*/ 	.byte	0x02, 0x09, 0x00, 0x00, 0x02, 0x02, 0x01, 0x00, 0x02, 0x05, 0x05, 0x00, 0x03, 0x07, 0x01, 0x01
        /*0010*/ 	.byte	0x02, 0x03, 0x00, 0x00, 0x02, 0x06, 0x01, 0x00, 0x04, 0x0b, 0x08, 0x00, 0x09, 0x00, 0x00, 0x00
        /*0020*/ 	.byte	0x00, 0x00, 0x00, 0x00


//--------------------- .nv.info._Z18MaxReductionKernelPiiS_ --------------------------
	.section	.nv.info._Z18MaxReductionKernelPiiS_,"",@"SHT_CUDA_INFO"
	.sectionflags	@""
	.align	4


	//----- nvinfo : EIATTR_CUDA_API_VERSION
	.align		4
        /*0000*/ 	.byte	0x04, 0x37
        /*0002*/ 	.short	(.L_7 - .L_6)
.L_6:
        /*0004*/ 	.word	0x00000082


	//----- nvinfo : EIATTR_KPARAM_INFO
	.align		4
.L_7:
        /*0008*/ 	.byte	0x04, 0x17
        /*000a*/ 	.short	(.L_9 - .L_8)
.L_8:
        /*000c*/ 	.word	0x00000000
        /*0010*/ 	.short	0x0002
        /*0012*/ 	.short	0x0010
        /*0014*/ 	.byte	0x00, 0xf5, 0x21, 0x00


	//----- nvinfo : EIATTR_KPARAM_INFO
	.align		4
.L_9:
        /*0018*/ 	.byte	0x04, 0x17
        /*001a*/ 	.short	(.L_11 - .L_10)
.L_10:
        /*001c*/ 	.word	0x00000000
        /*0020*/ 	.short	0x0001
        /*0022*/ 	.short	0x0008
        /*0024*/ 	.byte	0x00, 0xf0, 0x11, 0x00


	//----- nvinfo : EIATTR_KPARAM_INFO
	.align		4
.L_11:
        /*0028*/ 	.byte	0x04, 0x17
        /*002a*/ 	.short	(.L_13 - .L_12)
.L_12:
        /*002c*/ 	.word	0x00000000
        /*0030*/ 	.short	0x0000
        /*0032*/ 	.short	0x0000
        /*0034*/ 	.byte	0x00, 0xf5, 0x21, 0x00


	//----- nvinfo : EIATTR_SPARSE_MMA_MASK
	.align		4
.L_13:
        /*0038*/ 	.byte	0x03, 0x50
        /*003a*/ 	.short	0x0000


	//----- nvinfo : EIATTR_MAXREG_COUNT
	.align		4
        /*003c*/ 	.byte	0x03, 0x1b
        /*003e*/ 	.short	0x00ff


	//----- nvinfo : EIATTR_NUM_BARRIERS
	.align		4
        /*0040*/ 	.byte	0x02, 0x4c
        /*0042*/ 	.byte	0x01
	.zero		1


	//----- nvinfo : EIATTR_MERCURY_ISA_VERSION
	.align		4
        /*0044*/ 	.byte	0x03, 0x5f
        /*0046*/ 	.short	0x0101


	//----- nvinfo : EIATTR_VRC_CTA_INIT_COUNT
	.align		4
        /*0048*/ 	.byte	0x02, 0x4a
	.zero		1
	.zero		1


	//----- nvinfo : EIATTR_EXIT_INSTR_OFFSETS
	.align		4
        /*004c*/ 	.byte	0x04, 0x1c
        /*004e*/ 	.short	(.L_15 - .L_14)


	//   ....[0]....
.L_14:
        /*0050*/ 	.word	0x000005b0


	//   ....[1]....
        /*0054*/ 	.word	0x000005f0


	//----- nvinfo : EIATTR_CBANK_PARAM_SIZE
	.align		4
.L_15:
        /*0058*/ 	.byte	0x03, 0x19
        /*005a*/ 	.short	0x0018


	//----- nvinfo : EIATTR_PARAM_CBANK
	.align		4
        /*005c*/ 	.byte	0x04, 0x0a
        /*005e*/ 	.short	(.L_17 - .L_16)
	.align		4
.L_16:
        /*0060*/ 	.word	index@(.nv.constant0._Z18MaxReductionKernelPiiS_)
        /*0064*/ 	.short	0x0380
        /*0066*/ 	.short	0x0018


	//----- nvinfo : EIATTR_SW_WAR
	.align		4
.L_17:
        /*0068*/ 	.byte	0x04, 0x36
        /*006a*/ 	.short	(.L_19 - .L_18)
.L_18:
        /*006c*/ 	.word	0x00000008
.L_19:


//--------------------- .nv.callgraph             --------------------------
	.section	.nv.callgraph,"",@"SHT_CUDA_CALLGRAPH"
	.align	4
	.sectionentsize	8
	.align		4
        /*0000*/ 	.word	0x00000000
	.align		4
        /*0004*/ 	.word	0xffffffff
	.align		4
        /*0008*/ 	.word	0x00000000
	.align		4
        /*000c*/ 	.word	0xfffffffe
	.align		4
        /*0010*/ 	.word	0x00000000
	.align		4
        /*0014*/ 	.word	0xfffffffd
	.align		4
        /*0018*/ 	.word	0x00000000
	.align		4
        /*001c*/ 	.word	0xfffffffc


//--------------------- .text._Z18MaxReductionKernelPiiS_ --------------------------
	.section	.text._Z18MaxReductionKernelPiiS_,"ax",@progbits
	.align	128
        .global         _Z18MaxReductionKernelPiiS_
        .type           _Z18MaxReductionKernelPiiS_,@function
        .size           _Z18MaxReductionKernelPiiS_,(.L_x_1 - _Z18MaxReductionKernelPiiS_)
        .other          _Z18MaxReductionKernelPiiS_,@"STO_CUDA_ENTRY STV_DEFAULT"
_Z18MaxReductionKernelPiiS_:
.text._Z18MaxReductionKernelPiiS_:
[----:B------:R-:W-:Y:S01]  /*0000*/  LDC R1, c[0x0][0x37c] ;  /* 0x0000df00ff017b82 */ /* 0x000fe20000000800 */
[----:B------:R-:W0:Y:S01]  /*0010*/  S2R R3, SR_CTAID.X ;  /* 0x0000000000037919 */ /* 0x000e220000002500 */
[----:B------:R-:W0:Y:S06]  /*0020*/  LDCU UR4, c[0x0][0x360] ;  /* 0x00006c00ff0477ac */ /* 0x000e2c0008000800 */
[----:B------:R-:W1:Y:S01]  /*0030*/  LDC.64 R10, c[0x0][0x380] ;  /* 0x0000e000ff0a7b82 */ /* 0x000e620000000a00 */
[----:B------:R-:W2:Y:S01]  /*0040*/  S2R R0, SR_TID.X ;  /* 0x0000000000007919 */ /* 0x000ea20000002100 */
[----:B------:R-:W3:Y:S06]  /*0050*/  LDCU.64 UR6, c[0x0][0x358] ;  /* 0x00006b00ff0677ac */ /* 0x000eec0008000a00 */
[----:B------:R-:W4:Y:S01]  /*0060*/  LDC R2, c[0x0][0x388] ;  /* 0x0000e200ff027b82 */ /* 0x000f220000000800 */
[----:B0-----:R-:W-:-:S04]  /*0070*/  IMAD R3, R3, UR4, RZ ;  /* 0x0000000403037c24 */ /* 0x001fc8000f8e02ff */
[----:B--2---:R-:W-:-:S04]  /*0080*/  IMAD R3, R3, 0x4, R0 ;  /* 0x0000000403037824 */ /* 0x004fc800078e0200 */
[C---:B------:R-:W-:Y:S02]  /*0090*/  VIADD R7, R3.reuse, 0x100 ;  /* 0x0000010003077836 */ /* 0x040fe40000000000 */
[C---:B------:R-:W-:Y:S02]  /*00a0*/  VIADD R9, R3.reuse, 0x200 ;  /* 0x0000020003097836 */ /* 0x040fe40000000000 */
[----:B-1----:R-:W-:-:S04]  /*00b0*/  IMAD.WIDE.U32 R4, R3, 0x4, R10 ;  /* 0x0000000403047825 */ /* 0x002fc800078e000a */
[----:B------:R-:W-:Y:S02]  /*00c0*/  VIADD R3, R3, 0x300 ;  /* 0x0000030003037836 */ /* 0x000fe40000000000 */
[--C-:B------:R-:W-:Y:S01]  /*00d0*/  IMAD.WIDE.U32 R6, R7, 0x4, R10.reuse ;  /* 0x0000000407067825 */ /* 0x100fe200078e000a */
[----:B---3--:R-:W2:Y:S03]  /*00e0*/  LDG.E R4, desc[UR6][R4.64] ;  /* 0x0000000604047981 */ /* 0x008ea6000c1e1900 */
[--C-:B------:R-:W-:Y:S02]  /*00f0*/  IMAD.WIDE.U32 R8, R9, 0x4, R10.reuse ;  /* 0x0000000409087825 */ /* 0x100fe400078e000a */
[----:B------:R-:W2:Y:S02]  /*0100*/  LDG.E R7, desc[UR6][R6.64] ;  /* 0x0000000606077981 */ /* 0x000ea4000c1e1900 */
[----:B------:R-:W-:-:S02]  /*0110*/  IMAD.WIDE.U32 R10, R3, 0x4, R10 ;  /* 0x00000004030a7825 */ /* 0x000fc400078e000a */
[----:B------:R-:W2:Y:S04]  /*0120*/  LDG.E R8, desc[UR6][R8.64] ;  /* 0x0000000608087981 */ /* 0x000ea8000c1e1900 */
[----:B------:R-:W3:Y:S01]  /*0130*/  LDG.E R11, desc[UR6][R10.64] ;  /* 0x000000060a0b7981 */ /* 0x000ee2000c1e1900 */
[----:B------:R-:W0:Y:S01]  /*0140*/  S2UR UR5, SR_CgaCtaId ;  /* 0x00000000000579c3 */ /* 0x000e220000008800 */
[----:B------:R-:W-:Y:S01]  /*0150*/  UMOV UR4, 0x400 ;  /* 0x0000040000047882 */ /* 0x000fe20000000000 */
[----:B------:R-:W-:-:S05]  /*0160*/  VIADD R3, R0, 0x80 ;  /* 0x0000008000037836 */ /* 0x000fca0000000000 */
[----:B----4-:R-:W-:Y:S01]  /*0170*/  ISETP.GE.U32.AND P1, PT, R3, R2, PT ;  /* 0x000000020300720c */ /* 0x010fe20003f26070 */
[----:B0-----:R-:W-:-:S06]  /*0180*/  ULEA UR4, UR5, UR4, 0x18 ;  /* 0x0000000405047291 */ /* 0x001fcc000f8ec0ff */
[C---:B------:R-:W-:Y:S02]  /*0190*/  LEA R3, R0.reuse, UR4, 0x2 ;  /* 0x0000000400037c11 */ /* 0x040fe4000f8e10ff */
[----:B------:R-:W-:Y:S02]  /*01a0*/  ISETP.GT.U32.OR P1, PT, R0, 0x7f, P1 ;  /* 0x0000007f0000780c */ /* 0x000fe40000f24470 */
[----:B--2---:R-:W-:-:S04]  /*01b0*/  VIMNMX3 R4, R4, R7, R8, !PT ;  /* 0x000000070404720f */ /* 0x004fc80007800108 */
[----:B---3--:R-:W-:-:S05]  /*01c0*/  VIMNMX R4, PT, PT, R4, R11, !PT ;  /* 0x0000000b04047248 */ /* 0x008fca0007fe0100 */
[----:B------:R-:W-:Y:S01]  /*01d0*/  STS [R3], R4 ;  /* 0x0000000403007388 */ /* 0x000fe20000000800 */
[----:B------:R-:W-:Y:S06]  /*01e0*/  BAR.SYNC.DEFER_BLOCKING 0x0 ;  /* 0x0000000000007b1d */ /* 0x000fec0000010000 */
[----:B------:R-:W-:Y:S04]  /*01f0*/  @!P1 LDS R5, [R3] ;  /* 0x0000000003059984 */ /* 0x000fe80000000800 */
[----:B------:R-:W0:Y:S01]  /*0200*/  @!P1 LDS R6, [R3+0x200] ;  /* 0x0002000003069984 */ /* 0x000e220000000800 */
[----:B------:R-:W-:-:S05]  /*0210*/  VIADD R7, R0, 0x40 ;  /* 0x0000004000077836 */ /* 0x000fca0000000000 */
[----:B------:R-:W-:-:S04]  /*0220*/  ISETP.GE.U32.AND P0, PT, R7, R2, PT ;  /* 0x000000020700720c */ /* 0x000fc80003f06070 */
[----:B------:R-:W-:Y:S02]  /*0230*/  ISETP.GT.U32.OR P0, PT, R0, 0x3f, P0 ;  /* 0x0000003f0000780c */ /* 0x000fe40000704470 */
[----:B0-----:R-:W-:-:S05]  /*0240*/  @!P1 VIMNMX R6, PT, PT, R5, R6, !PT ;  /* 0x0000000605069248 */ /* 0x001fca0007fe0100 */
[----:B------:R-:W-:Y:S01]  /*0250*/  @!P1 STS [R3], R6 ;  /* 0x0000000603009388 */ /* 0x000fe20000000800 */
        /* <DEDUP_REMOVED lines=43> */
[----:B------:R-:W-:-:S04]  /*0510*/  ISETP.GE.U32.AND P0, PT, R2, 0x2, PT ;  /* 0x000000020200780c */ /* 0x000fc80003f06070 */
[----:B------:R-:W-:Y:S02]  /*0520*/  ISETP.NE.OR P0, PT, R0, RZ, !P0 ;  /* 0x000000ff0000720c */ /* 0x000fe40004705670 */
[----:B0-----:R-:W-:-:S05]  /*0530*/  @!P1 VIMNMX R6, PT, PT, R5, R6, !PT ;  /* 0x0000000605069248 */ /* 0x001fca0007fe0100 */
[----:B------:R-:W-:Y:S01]  /*0540*/  @!P1 STS [R3], R6 ;  /* 0x0000000603009388 */ /* 0x000fe20000000800 */
[----:B------:R-:W-:Y:S06]  /*0550*/  BAR.SYNC.DEFER_BLOCKING 0x0 ;  /* 0x0000000000007b1d */ /* 0x000fec0000010000 */
[----:B------:R-:W-:Y:S04]  /*0560*/  @!P0 LDS R2, [R3] ;  /* 0x0000000003028984 */ /* 0x000fe80000000800 */
[----:B------:R-:W0:Y:S01]  /*0570*/  @!P0 LDS R5, [R3+0x4] ;  /* 0x0000040003058984 */ /* 0x000e220000000800 */
[----:B------:R-:W-:-:S02]  /*0580*/  ISETP.NE.AND P1, PT, R0, RZ, PT ;  /* 0x000000ff0000720c */ /* 0x000fc40003f25270 */
[----:B0-----:R-:W-:-:S05]  /*0590*/  @!P0 VIMNMX R2, PT, PT, R2, R5, !PT ;  /* 0x0000000502028248 */ /* 0x001fca0007fe0100 */
[----:B------:R0:W-:Y:S06]  /*05a0*/  @!P0 STS [R3], R2 ;  /* 0x0000000203008388 */ /* 0x0001ec0000000800 */
[----:B------:R-:W-:Y:S05]  /*05b0*/  @P1 EXIT ;  /* 0x000000000000194d */ /* 0x000fea0003800000 */
[----:B------:R-:W1:Y:S01]  /*05c0*/  LDS R5, [UR4] ;  /* 0x00000004ff057984 */ /* 0x000e620008000800 */
[----:B0-----:R-:W1:Y:S03]  /*05d0*/  LDC.64 R2, c[0x0][0x390] ;  /* 0x0000e400ff027b82 */ /* 0x001e660000000a00 */
[----:B-1----:R-:W-:Y:S01]  /*05e0*/  REDG.E.MAX.S32.STRONG.GPU desc[UR6][R2.64], R5 ;  /* 0x000000050200798e */ /* 0x002fe2000d12e306 */
[----:B------:R-:W-:Y:S05]  /*05f0*/  EXIT ;  /* 0x000000000000794d */ /* 0x000fea0003800000 */
.L_x_0:
[----:B------:R-:W-:-:S00]  /*0600*/  BRA `(.L_x_0) ;  /* 0xfffffffc00fc7947 */ /* 0x000fc0000383ffff */
[----:B------:R-:W-:-:S00]  /*0610*/  NOP ;  /* 0x0000000000007918 */ /* 0x000fc00000000000 */
        /* <DEDUP_REMOVED lines=14> */
.L_x_1:


//--------------------- .nv.shared._Z18MaxReductionKernelPiiS_ --------------------------
	.section	.nv.shared._Z18MaxReductionKernelPiiS_,"aw",@nobits
	.sectionflags	@""
	.align	4
.nv.shared._Z18MaxReductionKernelPiiS_:
	.zero		2048


//--------------------- .nv.shared.reserved.0     --------------------------
	.section	.nv.shared.reserved.0,"aw",@nobits
	.weak		__nv_reservedSMEM_offset_0_alias
	.size		__nv_reservedSMEM_offset_0_alias, 0, 64
	.other		__nv_reservedSMEM_offset_0_alias,@"STO_CUDA_RESERVED_SHARED STV_DEFAULT"
__nv_reservedSMEM_offset_0_alias:
	.zero		0
	.zero		64


//--------------------- .nv.constant0._Z18MaxReductionKernelPiiS_ --------------------------
	.section	.nv.constant0._Z18MaxReductionKernelPiiS_,"a",@progbits
	.sectionflags	@""
	.align	4
.nv.constant0._Z18MaxReductionKernelPiiS_:
	.zero		920


//--------------------- SYMBOLS --------------------------

	.type		.nv.reservedSmem.offset0,@object
	.size		.nv.reservedSmem.offset0,0x4
	.type		.nv.reservedSmem.cap,@object
	.size		.nv.reservedSmem.cap,0x4
